	.headerflags	@"EF_CUDA_TEXMODE_UNIFIED EF_CUDA_64BIT_ADDRESS EF_CUDA_ACCELERATORS EF_CUDA_SM90 EF_CUDA_VIRTUAL_SM(EF_CUDA_SM90)"
	.elftype	@"ET_EXEC"


//--------------------- .nv.info                  --------------------------
	.section	.nv.info,"",@"SHT_CUDA_INFO"
	.align	4


	//----- nvinfo : EIATTR_REGCOUNT
	.align		4
        /*0000*/ 	.byte	0x04, 0x2f
        /*0002*/ 	.short	(.L_3 - .L_2)
	.align		4
.L_2:
        /*0004*/ 	.word	index@(triton_poi_fused__native_batch_norm_legit_no_training_relu_11)
        /*0008*/ 	.word	0x00000026


	//----- nvinfo : EIATTR_MIN_STACK_SIZE
	.align		4
.L_3:
        /*000c*/ 	.byte	0x04, 0x12
        /*000e*/ 	.short	(.L_5 - .L_4)
	.align		4
.L_4:
        /*0010*/ 	.word	index@(triton_poi_fused__native_batch_norm_legit_no_training_relu_11)
        /*0014*/ 	.word	0x00000000


	//----- nvinfo : EIATTR_FRAME_SIZE
	.align		4
.L_5:
        /*0018*/ 	.byte	0x04, 0x11
        /*001a*/ 	.short	(.L_7 - .L_6)
	.align		4
.L_6:
        /*001c*/ 	.word	index@(triton_poi_fused__native_batch_norm_legit_no_training_relu_11)
        /*0020*/ 	.word	0x00000000


	//----- nvinfo : EIATTR_MIN_STACK_SIZE
	.align		4
.L_7:
        /*0024*/ 	.byte	0x04, 0x12
        /*0026*/ 	.short	(.L_9 - .L_8)
	.align		4
.L_8:
        /*0028*/ 	.word	index@(triton_poi_fused__native_batch_norm_legit_no_training_relu_11)
        /*002c*/ 	.word	0x00000000
.L_9:


//--------------------- .nv.info.triton_poi_fused__native_batch_norm_legit_no_training_relu_11 --------------------------
	.section	.nv.info.triton_poi_fused__native_batch_norm_legit_no_training_relu_11,"",@"SHT_CUDA_INFO"
	.sectionflags	@""
	.align	4


	//----- nvinfo : EIATTR_CUDA_API_VERSION
	.align		4
        /*0000*/ 	.byte	0x04, 0x37
        /*0002*/ 	.short	(.L_11 - .L_10)
.L_10:
        /*0004*/ 	.word	0x0000007c


	//----- nvinfo : EIATTR_KPARAM_INFO
	.align		4
.L_11:
        /*0008*/ 	.byte	0x04, 0x17
        /*000a*/ 	.short	(.L_13 - .L_12)
.L_12:
        /*000c*/ 	.word	0x00000000
        /*0010*/ 	.short	0x0006
        /*0012*/ 	.short	0x0030
        /*0014*/ 	.byte	0x00, 0xf0, 0x11, 0x00


	//----- nvinfo : EIATTR_KPARAM_INFO
	.align		4
.L_13:
        /*0018*/ 	.byte	0x04, 0x17
        /*001a*/ 	.short	(.L_15 - .L_14)
.L_14:
        /*001c*/ 	.word	0x00000000
        /*0020*/ 	.short	0x0005
        /*0022*/ 	.short	0x0028
        /*0024*/ 	.byte	0x00, 0xf4, 0x21, 0x00


	//----- nvinfo : EIATTR_KPARAM_INFO
	.align		4
.L_15:
        /*0028*/ 	.byte	0x04, 0x17
        /*002a*/ 	.short	(.L_17 - .L_16)
.L_16:
        /*002c*/ 	.word	0x00000000
        /*0030*/ 	.short	0x0004
        /*0032*/ 	.short	0x0020
        /*0034*/ 	.byte	0x00, 0xf4, 0x21, 0x00


	//----- nvinfo : EIATTR_KPARAM_INFO
	.align		4
.L_17:
        /*0038*/ 	.byte	0x04, 0x17
        /*003a*/ 	.short	(.L_19 - .L_18)
.L_18:
        /*003c*/ 	.word	0x00000000
        /*0040*/ 	.short	0x0003
        /*0042*/ 	.short	0x0018
        /*0044*/ 	.byte	0x00, 0xf4, 0x21, 0x00


	//----- nvinfo : EIATTR_KPARAM_INFO
	.align		4
.L_19:
        /*0048*/ 	.byte	0x04, 0x17
        /*004a*/ 	.short	(.L_21 - .L_20)
.L_20:
        /*004c*/ 	.word	0x00000000
        /*0050*/ 	.short	0x0002
        /*0052*/ 	.short	0x0010
        /*0054*/ 	.byte	0x00, 0xf4, 0x21, 0x00


	//----- nvinfo : EIATTR_KPARAM_INFO
	.align		4
.L_21:
        /*0058*/ 	.byte	0x04, 0x17
        /*005a*/ 	.short	(.L_23 - .L_22)
.L_22:
        /*005c*/ 	.word	0x00000000
        /*0060*/ 	.short	0x0001
        /*0062*/ 	.short	0x0008
        /*0064*/ 	.byte	0x00, 0xf4, 0x21, 0x00


	//----- nvinfo : EIATTR_KPARAM_INFO
	.align		4
.L_23:
        /*0068*/ 	.byte	0x04, 0x17
        /*006a*/ 	.short	(.L_25 - .L_24)
.L_24:
        /*006c*/ 	.word	0x00000000
        /*0070*/ 	.short	0x0000
        /*0072*/ 	.short	0x0000
        /*0074*/ 	.byte	0x00, 0xf4, 0x21, 0x00


	//----- nvinfo : EIATTR_SPARSE_MMA_MASK
	.align		4
.L_25:
        /*0078*/ 	.byte	0x03, 0x50
        /*007a*/ 	.short	0x0000


	//----- nvinfo : EIATTR_MAXREG_COUNT
	.align		4
        /*007c*/ 	.byte	0x03, 0x1b
        /*007e*/ 	.short	0x00ff


	//----- nvinfo : EIATTR_EXIT_INSTR_OFFSETS
	.align		4
        /*0080*/ 	.byte	0x04, 0x1c
        /*0082*/ 	.short	(.L_27 - .L_26)


	//   ....[0]....
.L_26:
        /*0084*/ 	.word	0x00000a50


	//----- nvinfo : EIATTR_REQNTID
	.align		4
.L_27:
        /*0088*/ 	.byte	0x04, 0x10
        /*008a*/ 	.short	(.L_29 - .L_28)
.L_28:
        /*008c*/ 	.word	0x00000080
        /*0090*/ 	.word	0x00000001
        /*0094*/ 	.word	0x00000001


	//----- nvinfo : EIATTR_CBANK_PARAM_SIZE
	.align		4
.L_29:
        /*0098*/ 	.byte	0x03, 0x19
        /*009a*/ 	.short	0x0034


	//----- nvinfo : EIATTR_PARAM_CBANK
	.align		4
        /*009c*/ 	.byte	0x04, 0x0a
        /*009e*/ 	.short	(.L_31 - .L_30)
	.align		4
.L_30:
        /*00a0*/ 	.word	index@(.nv.constant0.triton_poi_fused__native_batch_norm_legit_no_training_relu_11)
        /*00a4*/ 	.short	0x0210
        /*00a6*/ 	.short	0x0034


	//----- nvinfo : EIATTR_SW_WAR
	.align		4
.L_31:
        /*00a8*/ 	.byte	0x04, 0x36
        /*00aa*/ 	.short	(.L_33 - .L_32)
.L_32:
        /*00ac*/ 	.word	0x00000008
.L_33:


//--------------------- .nv.callgraph             --------------------------
	.section	.nv.callgraph,"",@"SHT_CUDA_CALLGRAPH"
	.align	4
	.sectionentsize	8
	.align		4
        /*0000*/ 	.word	0x00000000
	.align		4
        /*0004*/ 	.word	0xffffffff
	.align		4
        /*0008*/ 	.word	0x00000000
	.align		4
        /*000c*/ 	.word	0xfffffffe
	.align		4
        /*0010*/ 	.word	0x00000000
	.align		4
        /*0014*/ 	.word	0xfffffffd
	.align		4
        /*0018*/ 	.word	0x00000000
	.align		4
        /*001c*/ 	.word	0xfffffffc


//--------------------- .nv.constant4             --------------------------
	.section	.nv.constant4,"a",@progbits
	.align	8
	.align		8
.nv.constant4:
        /*0000*/ 	.dword	_$_str
	.align		8
        /*0008*/ 	.dword	_$_str_$_2


//--------------------- .text.triton_poi_fused__native_batch_norm_legit_no_training_relu_11 --------------------------
	.section	.text.triton_poi_fused__native_batch_norm_legit_no_training_relu_11,"ax",@progbits
	.align	128
        .global         triton_poi_fused__native_batch_norm_legit_no_training_relu_11
        .type           triton_poi_fused__native_batch_norm_legit_no_training_relu_11,@function
        .size           triton_poi_fused__native_batch_norm_legit_no_training_relu_11,(.L_x_1 - triton_poi_fused__native_batch_norm_legit_no_training_relu_11)
        .other          triton_poi_fused__native_batch_norm_legit_no_training_relu_11,@"STO_CUDA_ENTRY STV_DEFAULT"
triton_poi_fused__native_batch_norm_legit_no_training_relu_11:
.text.triton_poi_fused__native_batch_norm_legit_no_training_relu_11:
[----:B------:R-:W-:Y:S01]  /*0000*/  LDC R1, c[0x0][0x28] ;  /* 0x00000a00ff017b82 */ /* 0x000fe20000000800 */
[----:B------:R-:W1:Y:S07]  /*0010*/  S2R R0, SR_TID.X ;  /* 0x0000000000007919 */ /* 0x000e6e0000002100 */
[----:B------:R-:W2:Y:S01]  /*0020*/  LDC.64 R16, c[0x0][0x220] ;  /* 0x00008800ff107b82 */ /* 0x000ea20000000a00 */
[----:B------:R-:W-:Y:S01]  /*0030*/  ULDC.64 UR4, c[0x0][0x208] ;  /* 0x0000820000047ab9 */ /* 0x000fe20000000a00 */
[----:B------:R-:W3:Y:S06]  /*0040*/  S2R R3, SR_CTAID.X ;  /* 0x0000000000037919 */ /* 0x000eec0000002500 */
[----:B------:R-:W4:Y:S08]  /*0050*/  LDC.64 R20, c[0x0][0x218] ;  /* 0x00008600ff147b82 */ /* 0x000f300000000a00 */
[----:B------:R-:W5:Y:S08]  /*0060*/  LDC.64 R22, c[0x0][0x210] ;  /* 0x00008400ff167b82 */ /* 0x000f700000000a00 */
[----:B------:R-:W5:Y:S01]  /*0070*/  LDC.64 R32, c[0x0][0x230] ;  /* 0x00008c00ff207b82 */ /* 0x000f620000000a00 */
[----:B-1----:R-:W-:-:S04]  /*0080*/  SHF.L.U32 R0, R0, 0x2, RZ ;  /* 0x0000000200007819 */ /* 0x002fc800000006ff */
[----:B------:R-:W-:-:S04]  /*0090*/  LOP3.LUT R0, R0, 0x1fc, RZ, 0xc0, !PT ;  /* 0x000001fc00007812 */ /* 0x000fc800078ec0ff */
[----:B---3--:R-:W-:-:S05]  /*00a0*/  LEA R2, R3, R0, 0xa ;  /* 0x0000000003027211 */ /* 0x008fca00078e50ff */
[----:B------:R-:W-:-:S05]  /*00b0*/  IMAD.HI R0, R2, 0x38e38e39, RZ ;  /* 0x38e38e3902007827 */ /* 0x000fca00078e02ff */
[----:B------:R-:W-:-:S04]  /*00c0*/  SHF.R.U32.HI R3, RZ, 0x1f, R0 ;  /* 0x0000001fff037819 */ /* 0x000fc80000011600 */
[----:B------:R-:W-:-:S05]  /*00d0*/  LEA.HI.SX32 R3, R0, R3, 0x1c ;  /* 0x0000000300037211 */ /* 0x000fca00078fe2ff */
[----:B------:R-:W-:-:S04]  /*00e0*/  IMAD R19, R3, -0x48, R2 ;  /* 0xffffffb803137824 */ /* 0x000fc800078e0202 */
[----:B--2---:R-:W-:-:S06]  /*00f0*/  IMAD.WIDE R12, R19, 0x4, R16 ;  /* 0x00000004130c7825 */ /* 0x004fcc00078e0210 */
[----:B------:R-:W2:Y:S01]  /*0100*/  LDG.E.EL.128 R12, desc[UR4][R12.64] ;  /* 0x000000040c0c7981 */ /* 0x000ea2000c2e1d00 */
[----:B------:R-:W-:Y:S01]  /*0110*/  IADD3 R3, R2, 0x200, RZ ;  /* 0x0000020002037810 */ /* 0x000fe20007ffe0ff */
[----:B----4-:R-:W-:-:S04]  /*0120*/  IMAD.WIDE R8, R19, 0x4, R20 ;  /* 0x0000000413087825 */ /* 0x010fc800078e0214 */
[----:B------:R-:W-:Y:S02]  /*0130*/  IMAD.HI R0, R3, 0x38e38e39, RZ ;  /* 0x38e38e3903007827 */ /* 0x000fe400078e02ff */
[----:B------:R-:W3:Y:S02]  /*0140*/  LDG.E.EL.128 R8, desc[UR4][R8.64] ;  /* 0x0000000408087981 */ /* 0x000ee4000c2e1d00 */
[----:B-----5:R-:W-:Y:S01]  /*0150*/  IMAD.WIDE R22, R2, 0x4, R22 ;  /* 0x0000000402167825 */ /* 0x020fe200078e0216 */
[----:B------:R-:W-:-:S04]  /*0160*/  SHF.R.U32.HI R25, RZ, 0x1f, R0 ;  /* 0x0000001fff197819 */ /* 0x000fc80000011600 */
[----:B------:R-:W3:Y:S01]  /*0170*/  LDG.E.128 R4, desc[UR4][R22.64] ;  /* 0x0000000416047981 */ /* 0x000ee2000c1e1d00 */
[----:B------:R-:W-:-:S03]  /*0180*/  LEA.HI.SX32 R0, R0, R25, 0x1c ;  /* 0x0000001900007211 */ /* 0x000fc600078fe2ff */
[----:B------:R1:W4:Y:S02]  /*0190*/  LDG.E.128 R28, desc[UR4][R22.64+0x800] ;  /* 0x00080004161c7981 */ /* 0x000324000c1e1d00 */
[----:B------:R-:W-:-:S04]  /*01a0*/  IMAD R3, R0, -0x48, R3 ;  /* 0xffffffb800037824 */ /* 0x000fc800078e0203 */
[----:B------:R-:W-:Y:S01]  /*01b0*/  IMAD.WIDE R24, R3, 0x4, R20 ;  /* 0x0000000403187825 */ /* 0x000fe200078e0214 */
[----:B-1----:R-:W1:Y:S05]  /*01c0*/  LDC.64 R22, c[0x0][0x228] ;  /* 0x00008a00ff167b82 */ /* 0x002e6a0000000a00 */
[----:B------:R-:W4:Y:S01]  /*01d0*/  LDG.E.EL.128 R24, desc[UR4][R24.64] ;  /* 0x0000000418187981 */ /* 0x000f22000c2e1d00 */
[----:B------:R-:W-:Y:S01]  /*01e0*/  HFMA2.MMA R0, -RZ, RZ, 1.625, 0 ;  /* 0x3e800000ff007435 */ /* 0x000fe200000001ff */
[----:B-1----:R-:W-:-:S04]  /*01f0*/  IMAD.WIDE R34, R19, 0x4, R22 ;  /* 0x0000000413227825 */ /* 0x002fc800078e0216 */
[----:B--2---:R-:W-:Y:S01]  /*0200*/  FADD R18, R12, 0.0010000000474974513054 ;  /* 0x3a83126f0c127421 */ /* 0x004fe20000000000 */
[----:B------:R-:W-:-:S05]  /*0210*/  FADD R20, R13, 0.0010000000474974513054 ;  /* 0x3a83126f0d147421 */ /* 0x000fca0000000000 */
[----:B------:R-:W1:Y:S01]  /*0220*/  MUFU.SQRT R18, R18 ;  /* 0x0000001200127308 */ /* 0x000e620000002000 */
[----:B------:R-:W-:-:S07]  /*0230*/  FADD R14, R14, 0.0010000000474974513054 ;  /* 0x3a83126f0e0e7421 */ /* 0x000fce0000000000 */
[----:B------:R-:W2:Y:S01]  /*0240*/  MUFU.SQRT R20, R20 ;  /* 0x0000001400147308 */ /* 0x000ea20000002000 */
[----:B------:R-:W-:-:S07]  /*0250*/  FADD R15, R15, 0.0010000000474974513054 ;  /* 0x3a83126f0f0f7421 */ /* 0x000fce0000000000 */
[----:B------:R-:W5:Y:S01]  /*0260*/  MUFU.SQRT R12, R14 ;  /* 0x0000000e000c7308 */ /* 0x000f620000002000 */
[----:B-1----:R-:W-:-:S07]  /*0270*/  FSETP.GT.AND P6, PT, R18, 8.50705917302346158658e+37, PT ;  /* 0x7e8000001200780b */ /* 0x002fce0003fc4000 */
[----:B------:R-:W1:Y:S01]  /*0280*/  MUFU.SQRT R13, R15 ;  /* 0x0000000f000d7308 */ /* 0x000e620000002000 */
[----:B--2---:R-:W-:Y:S02]  /*0290*/  FSETP.GT.AND P5, PT, R20, 8.50705917302346158658e+37, PT ;  /* 0x7e8000001400780b */ /* 0x004fe40003fa4000 */
[----:B------:R-:W-:Y:S02]  /*02a0*/  FSETP.GEU.AND P4, PT, R18, 1.175494350822287508e-38, PT ;  /* 0x008000001200780b */ /* 0x000fe40003f8e000 */
[----:B------:R-:W-:Y:S02]  /*02b0*/  FSETP.GEU.AND P3, PT, R20, 1.175494350822287508e-38, PT ;  /* 0x008000001400780b */ /* 0x000fe40003f6e000 */
[----:B-----5:R-:W-:Y:S01]  /*02c0*/  FSETP.GT.AND P2, PT, R12, 8.50705917302346158658e+37, PT ;  /* 0x7e8000000c00780b */ /* 0x020fe20003f44000 */
[----:B------:R-:W-:Y:S01]  /*02d0*/  @P6 FMUL R18, R18, 0.25 ;  /* 0x3e80000012126820 */ /* 0x000fe20000400000 */
[----:B---3--:R-:W-:Y:S01]  /*02e0*/  FADD R4, R4, -R8 ;  /* 0x8000000804047221 */ /* 0x008fe20000000000 */
[----:B------:R-:W-:-:S02]  /*02f0*/  FSETP.GEU.AND P0, PT, R12, 1.175494350822287508e-38, PT ;  /* 0x008000000c00780b */ /* 0x000fc40003f0e000 */
[----:B------:R-:W-:Y:S02]  /*0300*/  FSEL R8, R0, 1, P6 ;  /* 0x3f80000000087808 */ /* 0x000fe40003000000 */
[----:B------:R-:W-:Y:S01]  /*0310*/  @P5 FMUL R20, R20, 0.25 ;  /* 0x3e80000014145820 */ /* 0x000fe20000400000 */
[C---:B-1----:R-:W-:Y:S01]  /*0320*/  FSETP.GT.AND P1, PT, R13.reuse, 8.50705917302346158658e+37, PT ;  /* 0x7e8000000d00780b */ /* 0x042fe20003f24000 */
[----:B------:R-:W-:Y:S01]  /*0330*/  @!P4 FMUL R18, R18, 16777216 ;  /* 0x4b8000001212c820 */ /* 0x000fe20000400000 */
[----:B------:R-:W-:Y:S01]  /*0340*/  FSETP.GEU.AND P6, PT, R13, 1.175494350822287508e-38, PT ;  /* 0x008000000d00780b */ /* 0x000fe20003fce000 */
[----:B------:R-:W-:Y:S01]  /*0350*/  @!P3 FMUL R20, R20, 16777216 ;  /* 0x4b8000001414b820 */ /* 0x000fe20000400000 */
[----:B------:R-:W-:Y:S02]  /*0360*/  FADD R5, R5, -R9 ;  /* 0x8000000905057221 */ /* 0x000fe40000000000 */
[----:B------:R-:W1:Y:S01]  /*0370*/  MUFU.RCP R9, R18 ;  /* 0x0000001200097308 */ /* 0x000e620000001000 */
[----:B------:R-:W-:Y:S01]  /*0380*/  @P2 FMUL R12, R12, 0.25 ;  /* 0x3e8000000c0c2820 */ /* 0x000fe20000400000 */
[----:B------:R-:W-:-:S06]  /*0390*/  FADD R7, R7, -R11 ;  /* 0x8000000b07077221 */ /* 0x000fcc0000000000 */
[----:B------:R-:W2:Y:S01]  /*03a0*/  MUFU.RCP R20, R20 ;  /* 0x0000001400147308 */ /* 0x000ea20000001000 */
[----:B------:R-:W-:Y:S01]  /*03b0*/  @P1 FMUL R13, R13, 0.25 ;  /* 0x3e8000000d0d1820 */ /* 0x000fe20000400000 */
[----:B------:R-:W-:Y:S01]  /*03c0*/  @!P0 FMUL R12, R12, 16777216 ;  /* 0x4b8000000c0c8820 */ /* 0x000fe20000400000 */
[----:B------:R-:W-:Y:S01]  /*03d0*/  FSEL R11, R0, 1, P5 ;  /* 0x3f800000000b7808 */ /* 0x000fe20002800000 */
[----:B----4-:R-:W-:Y:S01]  /*03e0*/  FADD R29, R29, -R25 ;  /* 0x800000191d1d7221 */ /* 0x010fe20000000000 */
[----:B------:R-:W-:Y:S01]  /*03f0*/  @!P6 FMUL R13, R13, 16777216 ;  /* 0x4b8000000d0de820 */ /* 0x000fe20000400000 */
[----:B------:R-:W-:Y:S01]  /*0400*/  FADD R24, R28, -R24 ;  /* 0x800000181c187221 */ /* 0x000fe20000000000 */
[----:B------:R-:W-:Y:S01]  /*0410*/  @!P4 FMUL R8, R8, 16777216 ;  /* 0x4b8000000808c820 */ /* 0x000fe20000400000 */
[----:B------:R-:W3:Y:S01]  /*0420*/  MUFU.RCP R25, R12 ;  /* 0x0000000c00197308 */ /* 0x000ee20000001000 */
[----:B------:R-:W-:Y:S02]  /*0430*/  @!P3 FMUL R11, R11, 16777216 ;  /* 0x4b8000000b0bb820 */ /* 0x000fe40000400000 */
[----:B-1----:R-:W-:Y:S01]  /*0440*/  FMUL R9, R9, R8 ;  /* 0x0000000809097220 */ /* 0x002fe20000400000 */
[----:B------:R-:W-:-:S04]  /*0450*/  FSEL R8, R0, 1, P2 ;  /* 0x3f80000000087808 */ /* 0x000fc80001000000 */
[----:B------:R-:W1:Y:S01]  /*0460*/  MUFU.RCP R28, R13 ;  /* 0x0000000d001c7308 */ /* 0x000e620000001000 */
[----:B--2---:R-:W-:Y:S01]  /*0470*/  FMUL R18, R20, R11 ;  /* 0x0000000b14127220 */ /* 0x004fe20000400000 */
[----:B------:R-:W-:Y:S01]  /*0480*/  FSEL R11, R0, 1, P1 ;  /* 0x3f800000000b7808 */ /* 0x000fe20000800000 */
[----:B------:R-:W-:Y:S01]  /*0490*/  @!P0 FMUL R8, R8, 16777216 ;  /* 0x4b80000008088820 */ /* 0x000fe20000400000 */
[----:B------:R-:W-:-:S03]  /*04a0*/  FMUL R21, R9, R4 ;  /* 0x0000000409157220 */ /* 0x000fc60000400000 */
[----:B------:R-:W-:Y:S01]  /*04b0*/  @!P6 FMUL R11, R11, 16777216 ;  /* 0x4b8000000b0be820 */ /* 0x000fe20000400000 */
[----:B---3--:R-:W-:Y:S01]  /*04c0*/  FMUL R25, R25, R8 ;  /* 0x0000000819197220 */ /* 0x008fe20000400000 */
[----:B------:R-:W-:Y:S01]  /*04d0*/  FADD R6, R6, -R10 ;  /* 0x8000000a06067221 */ /* 0x000fe20000000000 */
[----:B0-----:R-:W-:-:S04]  /*04e0*/  IMAD.WIDE R8, R19, 0x4, R32 ;  /* 0x0000000413087825 */ /* 0x001fc800078e0220 */
[----:B------:R-:W-:Y:S01]  /*04f0*/  FMUL R18, R18, R5 ;  /* 0x0000000512127220 */ /* 0x000fe20000400000 */
[----:B-1----:R-:W-:Y:S01]  /*0500*/  FMUL R28, R28, R11 ;  /* 0x0000000b1c1c7220 */ /* 0x002fe20000400000 */
[----:B------:R-:W-:Y:S01]  /*0510*/  FMUL R25, R25, R6 ;  /* 0x0000000619197220 */ /* 0x000fe20000400000 */
[----:B------:R-:W2:Y:S02]  /*0520*/  LDG.E.EL.128 R8, desc[UR4][R8.64] ;  /* 0x0000000408087981 */ /* 0x000ea4000c2e1d00 */
[----:B------:R-:W-:Y:S02]  /*0530*/  FMUL R28, R28, R7 ;  /* 0x000000071c1c7220 */ /* 0x000fe40000400000 */
[----:B------:R-:W2:Y:S01]  /*0540*/  LDG.E.EL.128 R4, desc[UR4][R34.64] ;  /* 0x0000000422047981 */ /* 0x000ea2000c2e1d00 */
[----:B------:R-:W-:-:S06]  /*0550*/  IMAD.WIDE R12, R3, 0x4, R16 ;  /* 0x00000004030c7825 */ /* 0x000fcc00078e0210 */
[----:B------:R-:W3:Y:S01]  /*0560*/  LDG.E.EL.128 R12, desc[UR4][R12.64] ;  /* 0x000000040c0c7981 */ /* 0x000ee2000c2e1d00 */
[----:B------:R-:W-:-:S04]  /*0570*/  IMAD.WIDE R16, R3, 0x4, R22 ;  /* 0x0000000403107825 */ /* 0x000fc800078e0216 */
[----:B------:R-:W-:-:S04]  /*0580*/  IMAD.WIDE R22, R3, 0x4, R32 ;  /* 0x0000000403167825 */ /* 0x000fc800078e0220 */
[----:B--2---:R-:W-:Y:S01]  /*0590*/  FFMA R4, R4, R21, R8 ;  /* 0x0000001504047223 */ /* 0x004fe20000000008 */
[----:B------:R-:W-:Y:S01]  /*05a0*/  FFMA R5, R5, R18, R9 ;  /* 0x0000001205057223 */ /* 0x000fe20000000009 */
[----:B------:R-:W2:Y:S04]  /*05b0*/  LDG.E.EL.128 R20, desc[UR4][R22.64] ;  /* 0x0000000416147981 */ /* 0x000ea8000c2e1d00 */
[----:B------:R-:W2:Y:S01]  /*05c0*/  LDG.E.EL.128 R16, desc[UR4][R16.64] ;  /* 0x0000000410107981 */ /* 0x000ea2000c2e1d00 */
[----:B---3--:R-:W-:-:S06]  /*05d0*/  FADD R3, R12, 0.0010000000474974513054 ;  /* 0x3a83126f0c037421 */ /* 0x008fcc0000000000 */
[----:B------:R-:W0:Y:S01]  /*05e0*/  MUFU.SQRT R3, R3 ;  /* 0x0000000300037308 */ /* 0x000e220000002000 */
[----:B------:R-:W-:Y:S01]  /*05f0*/  FADD R13, R13, 0.0010000000474974513054 ;  /* 0x3a83126f0d0d7421 */ /* 0x000fe20000000000 */
[----:B------:R-:W-:Y:S01]  /*0600*/  FADD R14, R14, 0.0010000000474974513054 ;  /* 0x3a83126f0e0e7421 */ /* 0x000fe20000000000 */
[----:B------:R-:W-:Y:S01]  /*0610*/  FADD R15, R15, 0.0010000000474974513054 ;  /* 0x3a83126f0f0f7421 */ /* 0x000fe20000000000 */
[----:B------:R-:W-:Y:S01]  /*0620*/  FFMA R6, R6, R25, R10 ;  /* 0x0000001906067223 */ /* 0x000fe2000000000a */
[----:B------:R-:W-:-:S03]  /*0630*/  FFMA R7, R7, R28, R11 ;  /* 0x0000001c07077223 */ /* 0x000fc6000000000b */
[----:B------:R-:W1:Y:S08]  /*0640*/  MUFU.SQRT R11, R13 ;  /* 0x0000000d000b7308 */ /* 0x000e700000002000 */
[----:B------:R-:W3:Y:S01]  /*0650*/  MUFU.SQRT R12, R14 ;  /* 0x0000000e000c7308 */ /* 0x000ee20000002000 */
[----:B0-----:R-:W-:-:S07]  /*0660*/  FSETP.GT.AND P6, PT, R3, 8.50705917302346158658e+37, PT ;  /* 0x7e8000000300780b */ /* 0x001fce0003fc4000 */
[----:B------:R-:W0:Y:S01]  /*0670*/  MUFU.SQRT R10, R15 ;  /* 0x0000000f000a7308 */ /* 0x000e220000002000 */
[----:B------:R-:W-:Y:S02]  /*0680*/  FSETP.GEU.AND P5, PT, R3, 1.175494350822287508e-38, PT ;  /* 0x008000000300780b */ /* 0x000fe40003fae000 */
[----:B-1----:R-:W-:Y:S02]  /*0690*/  FSETP.GT.AND P4, PT, R11, 8.50705917302346158658e+37, PT ;  /* 0x7e8000000b00780b */ /* 0x002fe40003f84000 */
[----:B---3--:R-:W-:Y:S01]  /*06a0*/  FSETP.GT.AND P2, PT, R12, 8.50705917302346158658e+37, PT ;  /* 0x7e8000000c00780b */ /* 0x008fe20003f44000 */
[----:B------:R-:W-:Y:S01]  /*06b0*/  @P6 FMUL R3, R3, 0.25 ;  /* 0x3e80000003036820 */ /* 0x000fe20000400000 */
[----:B------:R-:W-:Y:S02]  /*06c0*/  FSEL R8, R0, 1, P6 ;  /* 0x3f80000000087808 */ /* 0x000fe40003000000 */
[----:B------:R-:W-:Y:S02]  /*06d0*/  FSETP.GEU.AND P3, PT, R11, 1.175494350822287508e-38, PT ;  /* 0x008000000b00780b */ /* 0x000fe40003f6e000 */
[----:B0-----:R-:W-:-:S02]  /*06e0*/  FSETP.GT.AND P1, PT, R10, 8.50705917302346158658e+37, PT ;  /* 0x7e8000000a00780b */ /* 0x001fc40003f24000 */
[----:B------:R-:W-:Y:S02]  /*06f0*/  FSETP.GEU.AND P0, PT, R12, 1.175494350822287508e-38, PT ;  /* 0x008000000c00780b */ /* 0x000fe40003f0e000 */
[----:B------:R-:W-:Y:S01]  /*0700*/  FSETP.GEU.AND P6, PT, R10, 1.175494350822287508e-38, PT ;  /* 0x008000000a00780b */ /* 0x000fe20003fce000 */
[----:B------:R-:W-:Y:S01]  /*0710*/  @!P5 FMUL R3, R3, 16777216 ;  /* 0x4b8000000303d820 */ /* 0x000fe20000400000 */
[----:B------:R-:W-:Y:S01]  /*0720*/  @P4 FMUL R11, R11, 0.25 ;  /* 0x3e8000000b0b4820 */ /* 0x000fe20000400000 */
[----:B------:R-:W-:-:S04]  /*0730*/  @P2 FMUL R12, R12, 0.25 ;  /* 0x3e8000000c0c2820 */ /* 0x000fc80000400000 */
[----:B------:R-:W0:Y:S02]  /*0740*/  MUFU.RCP R3, R3 ;  /* 0x0000000300037308 */ /* 0x000e240000001000 */
[----:B------:R-:W-:Y:S01]  /*0750*/  @P1 FMUL R10, R10, 0.25 ;  /* 0x3e8000000a0a1820 */ /* 0x000fe20000400000 */
[----:B------:R-:W-:Y:S01]  /*0760*/  @!P3 FMUL R11, R11, 16777216 ;  /* 0x4b8000000b0bb820 */ /* 0x000fe20000400000 */
[----:B------:R-:W-:Y:S02]  /*0770*/  @!P0 FMUL R12, R12, 16777216 ;  /* 0x4b8000000c0c8820 */ /* 0x000fe40000400000 */
[----:B------:R-:W-:Y:S01]  /*0780*/  @!P6 FMUL R10, R10, 16777216 ;  /* 0x4b8000000a0ae820 */ /* 0x000fe20000400000 */
[----:B------:R-:W-:Y:S02]  /*0790*/  @!P5 FMUL R8, R8, 16777216 ;  /* 0x4b8000000808d820 */ /* 0x000fe40000400000 */
[----:B------:R-:W1:Y:S01]  /*07a0*/  MUFU.RCP R11, R11 ;  /* 0x0000000b000b7308 */ /* 0x000e620000001000 */
[----:B------:R-:W-:-:S07]  /*07b0*/  FSEL R14, R0, 1, P4 ;  /* 0x3f800000000e7808 */ /* 0x000fce0002000000 */
[----:B------:R-:W3:Y:S01]  /*07c0*/  MUFU.RCP R12, R12 ;  /* 0x0000000c000c7308 */ /* 0x000ee20000001000 */
[----:B------:R-:W-:-:S07]  /*07d0*/  FSEL R13, R0, 1, P2 ;  /* 0x3f800000000d7808 */ /* 0x000fce0001000000 */
[----:B------:R-:W4:Y:S01]  /*07e0*/  MUFU.RCP R10, R10 ;  /* 0x0000000a000a7308 */ /* 0x000f220000001000 */
[----:B------:R-:W-:Y:S01]  /*07f0*/  FSEL R15, R0, 1, P1 ;  /* 0x3f800000000f7808 */ /* 0x000fe20000800000 */
[----:B0-----:R-:W-:Y:S02]  /*0800*/  FMUL R3, R3, R8 ;  /* 0x0000000803037220 */ /* 0x001fe40000400000 */
[----:B------:R-:W0:Y:S01]  /*0810*/  LDC.64 R8, c[0x0][0x238] ;  /* 0x00008e00ff087b82 */ /* 0x000e220000000a00 */
[----:B------:R-:W-:Y:S01]  /*0820*/  @!P3 FMUL R14, R14, 16777216 ;  /* 0x4b8000000e0eb820 */ /* 0x000fe20000400000 */
[----:B------:R-:W-:Y:S01]  /*0830*/  @!P0 FMUL R13, R13, 16777216 ;  /* 0x4b8000000d0d8820 */ /* 0x000fe20000400000 */
[----:B------:R-:W-:Y:S01]  /*0840*/  @!P6 FMUL R15, R15, 16777216 ;  /* 0x4b8000000f0fe820 */ /* 0x000fe20000400000 */
[----:B------:R-:W-:Y:S01]  /*0850*/  FADD R26, R30, -R26 ;  /* 0x8000001a1e1a7221 */ /* 0x000fe20000000000 */
[----:B------:R-:W-:Y:S01]  /*0860*/  FADD R27, R31, -R27 ;  /* 0x8000001b1f1b7221 */ /* 0x000fe20000000000 */
[----:B-1----:R-:W-:Y:S01]  /*0870*/  FMUL R14, R11, R14 ;  /* 0x0000000e0b0e7220 */ /* 0x002fe20000400000 */
[----:B---3--:R-:W-:Y:S01]  /*0880*/  FMUL R13, R12, R13 ;  /* 0x0000000d0c0d7220 */ /* 0x008fe20000400000 */
[----:B----4-:R-:W-:Y:S01]  /*0890*/  FMUL R0, R10, R15 ;  /* 0x0000000f0a007220 */ /* 0x010fe20000400000 */
[----:B------:R-:W-:Y:S01]  /*08a0*/  FMUL R3, R3, R24 ;  /* 0x0000001803037220 */ /* 0x000fe20000400000 */
[----:B------:R-:W-:Y:S01]  /*08b0*/  FMUL R14, R14, R29 ;  /* 0x0000001d0e0e7220 */ /* 0x000fe20000400000 */
[----:B------:R-:W-:Y:S01]  /*08c0*/  FMUL R13, R13, R26 ;  /* 0x0000001a0d0d7220 */ /* 0x000fe20000400000 */
[----:B------:R-:W-:Y:S01]  /*08d0*/  FMUL R0, R0, R27 ;  /* 0x0000001b00007220 */ /* 0x000fe20000400000 */
[----:B------:R-:W-:-:S02]  /*08e0*/  FSETP.GEU.AND P6, PT, R7, RZ, PT ;  /* 0x000000ff0700720b */ /* 0x000fc40003fce000 */
[----:B------:R-:W-:Y:S02]  /*08f0*/  FSETP.GEU.AND P0, PT, R6, RZ, PT ;  /* 0x000000ff0600720b */ /* 0x000fe40003f0e000 */
[----:B------:R-:W-:Y:S02]  /*0900*/  SEL R7, R7, RZ, P6 ;  /* 0x000000ff07077207 */ /* 0x000fe40003000000 */
[C---:B------:R-:W-:Y:S02]  /*0910*/  FSETP.GEU.AND P1, PT, R5.reuse, RZ, PT ;  /* 0x000000ff0500720b */ /* 0x040fe40003f2e000 */
[----:B------:R-:W-:Y:S01]  /*0920*/  FSETP.GEU.AND P2, PT, R4, RZ, PT ;  /* 0x000000ff0400720b */ /* 0x000fe20003f4e000 */
[----:B0-----:R-:W-:Y:S01]  /*0930*/  IMAD.WIDE R8, R2, 0x4, R8 ;  /* 0x0000000402087825 */ /* 0x001fe200078e0208 */
[----:B------:R-:W-:Y:S02]  /*0940*/  SEL R6, R6, RZ, P0 ;  /* 0x000000ff06067207 */ /* 0x000fe40000000000 */
[----:B------:R-:W-:-:S02]  /*0950*/  SEL R5, R5, RZ, P1 ;  /* 0x000000ff05057207 */ /* 0x000fc40000800000 */
[----:B------:R-:W-:-:S05]  /*0960*/  SEL R4, R4, RZ, P2 ;  /* 0x000000ff04047207 */ /* 0x000fca0001000000 */
[----:B------:R-:W-:Y:S01]  /*0970*/  STG.E.128 desc[UR4][R8.64], R4 ;  /* 0x0000000408007986 */ /* 0x000fe2000c101d04 */
[----:B--2---:R-:W-:Y:S01]  /*0980*/  FFMA R3, R16, R3, R20 ;  /* 0x0000000310037223 */ /* 0x004fe20000000014 */
[----:B------:R-:W-:Y:S01]  /*0990*/  FFMA R14, R17, R14, R21 ;  /* 0x0000000e110e7223 */ /* 0x000fe20000000015 */
[----:B------:R-:W-:Y:S01]  /*09a0*/  FFMA R13, R18, R13, R22 ;  /* 0x0000000d120d7223 */ /* 0x000fe20000000016 */
[----:B------:R-:W-:Y:S02]  /*09b0*/  FFMA R0, R19, R0, R23 ;  /* 0x0000000013007223 */ /* 0x000fe40000000017 */
[----:B------:R-:W-:Y:S02]  /*09c0*/  FSETP.GEU.AND P5, PT, R3, RZ, PT ;  /* 0x000000ff0300720b */ /* 0x000fe40003fae000 */
[----:B------:R-:W-:Y:S02]  /*09d0*/  FSETP.GEU.AND P3, PT, R13, RZ, PT ;  /* 0x000000ff0d00720b */ /* 0x000fe40003f6e000 */
[----:B------:R-:W-:-:S02]  /*09e0*/  FSETP.GEU.AND P4, PT, R14, RZ, PT ;  /* 0x000000ff0e00720b */ /* 0x000fc40003f8e000 */
[----:B------:R-:W-:Y:S02]  /*09f0*/  FSETP.GEU.AND P6, PT, R0, RZ, PT ;  /* 0x000000ff0000720b */ /* 0x000fe40003fce000 */
[----:B------:R-:W-:Y:S02]  /*0a00*/  SEL R18, R13, RZ, P3 ;  /* 0x000000ff0d127207 */ /* 0x000fe40001800000 */
[----:B------:R-:W-:Y:S02]  /*0a10*/  SEL R17, R14, RZ, P4 ;  /* 0x000000ff0e117207 */ /* 0x000fe40002000000 */
[----:B------:R-:W-:Y:S02]  /*0a20*/  SEL R16, R3, RZ, P5 ;  /* 0x000000ff03107207 */ /* 0x000fe40002800000 */
[----:B------:R-:W-:-:S05]  /*0a30*/  SEL R19, R0, RZ, P6 ;  /* 0x000000ff00137207 */ /* 0x000fca0003000000 */
[----:B------:R-:W-:Y:S01]  /*0a40*/  STG.E.128 desc[UR4][R8.64+0x800], R16 ;  /* 0x0008001008007986 */ /* 0x000fe2000c101d04 */
[----:B------:R-:W-:Y:S05]  /*0a50*/  EXIT ;  /* 0x000000000000794d */ /* 0x000fea0003800000 */
.L_x_0:
[----:B------:R-:W-:-:S00]  /*0a60*/  BRA `(.L_x_0) ;  /* 0xfffffffc00fc7947 */ /* 0x000fc0000383ffff */
[----:B------:R-:W-:-:S00]  /*0a70*/  NOP ;  /* 0x0000000000007918 */ /* 0x000fc00000000000 */
        /* <DEDUP_REMOVED lines=8> */
.L_x_1:


//--------------------- .nv.global.init           --------------------------
	.section	.nv.global.init,"aw",@progbits
.nv.global.init:
	.type		_$_str,@object
	.size		_$_str,(_$_str_$_2 - _$_str)
_$_str:
        /*0000*/ 	.byte	0x5f, 0x5f, 0x43, 0x55, 0x44, 0x41, 0x5f, 0x46, 0x54, 0x5a, 0x00
	.type		_$_str_$_2,@object
	.size		_$_str_$_2,(.L_1 - _$_str_$_2)
_$_str_$_2:
        /*000b*/ 	.byte	0x5f, 0x5f, 0x43, 0x55, 0x44, 0x41, 0x5f, 0x50, 0x52, 0x45, 0x43, 0x5f, 0x53, 0x51, 0x52, 0x54
        /*001b*/ 	.byte	0x00
.L_1:


//--------------------- .nv.constant0.triton_poi_fused__native_batch_norm_legit_no_training_relu_11 --------------------------
	.section	.nv.constant0.triton_poi_fused__native_batch_norm_legit_no_training_relu_11,"a",@progbits
	.sectionflags	@""
	.align	4
.nv.constant0.triton_poi_fused__native_batch_norm_legit_no_training_relu_11:
	.zero		580
